	.headerflags	@"EF_CUDA_TEXMODE_UNIFIED EF_CUDA_64BIT_ADDRESS EF_CUDA_ACCELERATORS EF_CUDA_SM90 EF_CUDA_VIRTUAL_SM(EF_CUDA_SM90)"
	.elftype	@"ET_EXEC"


//--------------------- .nv.info                  --------------------------
	.section	.nv.info,"",@"SHT_CUDA_INFO"
	.align	4


	//----- nvinfo : EIATTR_REGCOUNT
	.align		4
        /*0000*/ 	.byte	0x04, 0x2f
        /*0002*/ 	.short	(.L_3 - .L_2)
	.align		4
.L_2:
        /*0004*/ 	.word	index@(triton_poi_fused__native_batch_norm_legit_no_training_relu_43)
        /*0008*/ 	.word	0x00000028


	//----- nvinfo : EIATTR_MIN_STACK_SIZE
	.align		4
.L_3:
        /*000c*/ 	.byte	0x04, 0x12
        /*000e*/ 	.short	(.L_5 - .L_4)
	.align		4
.L_4:
        /*0010*/ 	.word	index@(triton_poi_fused__native_batch_norm_legit_no_training_relu_43)
        /*0014*/ 	.word	0x00000000


	//----- nvinfo : EIATTR_FRAME_SIZE
	.align		4
.L_5:
        /*0018*/ 	.byte	0x04, 0x11
        /*001a*/ 	.short	(.L_7 - .L_6)
	.align		4
.L_6:
        /*001c*/ 	.word	index@(triton_poi_fused__native_batch_norm_legit_no_training_relu_43)
        /*0020*/ 	.word	0x00000000


	//----- nvinfo : EIATTR_MIN_STACK_SIZE
	.align		4
.L_7:
        /*0024*/ 	.byte	0x04, 0x12
        /*0026*/ 	.short	(.L_9 - .L_8)
	.align		4
.L_8:
        /*0028*/ 	.word	index@(triton_poi_fused__native_batch_norm_legit_no_training_relu_43)
        /*002c*/ 	.word	0x00000000
.L_9:


//--------------------- .nv.info.triton_poi_fused__native_batch_norm_legit_no_training_relu_43 --------------------------
	.section	.nv.info.triton_poi_fused__native_batch_norm_legit_no_training_relu_43,"",@"SHT_CUDA_INFO"
	.sectionflags	@""
	.align	4


	//----- nvinfo : EIATTR_CUDA_API_VERSION
	.align		4
        /*0000*/ 	.byte	0x04, 0x37
        /*0002*/ 	.short	(.L_11 - .L_10)
.L_10:
        /*0004*/ 	.word	0x0000007c


	//----- nvinfo : EIATTR_KPARAM_INFO
	.align		4
.L_11:
        /*0008*/ 	.byte	0x04, 0x17
        /*000a*/ 	.short	(.L_13 - .L_12)
.L_12:
        /*000c*/ 	.word	0x00000000
        /*0010*/ 	.short	0x0007
        /*0012*/ 	.short	0x0034
        /*0014*/ 	.byte	0x00, 0xf0, 0x11, 0x00


	//----- nvinfo : EIATTR_KPARAM_INFO
	.align		4
.L_13:
        /*0018*/ 	.byte	0x04, 0x17
        /*001a*/ 	.short	(.L_15 - .L_14)
.L_14:
        /*001c*/ 	.word	0x00000000
        /*0020*/ 	.short	0x0006
        /*0022*/ 	.short	0x0030
        /*0024*/ 	.byte	0x00, 0xf0, 0x11, 0x00


	//----- nvinfo : EIATTR_KPARAM_INFO
	.align		4
.L_15:
        /*0028*/ 	.byte	0x04, 0x17
        /*002a*/ 	.short	(.L_17 - .L_16)
.L_16:
        /*002c*/ 	.word	0x00000000
        /*0030*/ 	.short	0x0005
        /*0032*/ 	.short	0x0028
        /*0034*/ 	.byte	0x00, 0xf4, 0x21, 0x00


	//----- nvinfo : EIATTR_KPARAM_INFO
	.align		4
.L_17:
        /*0038*/ 	.byte	0x04, 0x17
        /*003a*/ 	.short	(.L_19 - .L_18)
.L_18:
        /*003c*/ 	.word	0x00000000
        /*0040*/ 	.short	0x0004
        /*0042*/ 	.short	0x0020
        /*0044*/ 	.byte	0x00, 0xf4, 0x21, 0x00


	//----- nvinfo : EIATTR_KPARAM_INFO
	.align		4
.L_19:
        /*0048*/ 	.byte	0x04, 0x17
        /*004a*/ 	.short	(.L_21 - .L_20)
.L_20:
        /*004c*/ 	.word	0x00000000
        /*0050*/ 	.short	0x0003
        /*0052*/ 	.short	0x0018
        /*0054*/ 	.byte	0x00, 0xf4, 0x21, 0x00


	//----- nvinfo : EIATTR_KPARAM_INFO
	.align		4
.L_21:
        /*0058*/ 	.byte	0x04, 0x17
        /*005a*/ 	.short	(.L_23 - .L_22)
.L_22:
        /*005c*/ 	.word	0x00000000
        /*0060*/ 	.short	0x0002
        /*0062*/ 	.short	0x0010
        /*0064*/ 	.byte	0x00, 0xf4, 0x21, 0x00


	//----- nvinfo : EIATTR_KPARAM_INFO
	.align		4
.L_23:
        /*0068*/ 	.byte	0x04, 0x17
        /*006a*/ 	.short	(.L_25 - .L_24)
.L_24:
        /*006c*/ 	.word	0x00000000
        /*0070*/ 	.short	0x0001
        /*0072*/ 	.short	0x0008
        /*0074*/ 	.byte	0x00, 0xf4, 0x21, 0x00


	//----- nvinfo : EIATTR_KPARAM_INFO
	.align		4
.L_25:
        /*0078*/ 	.byte	0x04, 0x17
        /*007a*/ 	.short	(.L_27 - .L_26)
.L_26:
        /*007c*/ 	.word	0x00000000
        /*0080*/ 	.short	0x0000
        /*0082*/ 	.short	0x0000
        /*0084*/ 	.byte	0x00, 0xf4, 0x21, 0x00


	//----- nvinfo : EIATTR_SPARSE_MMA_MASK
	.align		4
.L_27:
        /*0088*/ 	.byte	0x03, 0x50
        /*008a*/ 	.short	0x0000


	//----- nvinfo : EIATTR_MAXREG_COUNT
	.align		4
        /*008c*/ 	.byte	0x03, 0x1b
        /*008e*/ 	.short	0x00ff


	//----- nvinfo : EIATTR_EXIT_INSTR_OFFSETS
	.align		4
        /*0090*/ 	.byte	0x04, 0x1c
        /*0092*/ 	.short	(.L_29 - .L_28)


	//   ....[0]....
.L_28:
        /*0094*/ 	.word	0x00001040


	//   ....[1]....
        /*0098*/ 	.word	0x00001120


	//----- nvinfo : EIATTR_REQNTID
	.align		4
.L_29:
        /*009c*/ 	.byte	0x04, 0x10
        /*009e*/ 	.short	(.L_31 - .L_30)
.L_30:
        /*00a0*/ 	.word	0x00000100
        /*00a4*/ 	.word	0x00000001
        /*00a8*/ 	.word	0x00000001


	//----- nvinfo : EIATTR_CBANK_PARAM_SIZE
	.align		4
.L_31:
        /*00ac*/ 	.byte	0x03, 0x19
        /*00ae*/ 	.short	0x0038


	//----- nvinfo : EIATTR_PARAM_CBANK
	.align		4
        /*00b0*/ 	.byte	0x04, 0x0a
        /*00b2*/ 	.short	(.L_33 - .L_32)
	.align		4
.L_32:
        /*00b4*/ 	.word	index@(.nv.constant0.triton_poi_fused__native_batch_norm_legit_no_training_relu_43)
        /*00b8*/ 	.short	0x0210
        /*00ba*/ 	.short	0x0038


	//----- nvinfo : EIATTR_SW_WAR
	.align		4
.L_33:
        /*00bc*/ 	.byte	0x04, 0x36
        /*00be*/ 	.short	(.L_35 - .L_34)
.L_34:
        /*00c0*/ 	.word	0x00000008
.L_35:


//--------------------- .nv.callgraph             --------------------------
	.section	.nv.callgraph,"",@"SHT_CUDA_CALLGRAPH"
	.align	4
	.sectionentsize	8
	.align		4
        /*0000*/ 	.word	0x00000000
	.align		4
        /*0004*/ 	.word	0xffffffff
	.align		4
        /*0008*/ 	.word	0x00000000
	.align		4
        /*000c*/ 	.word	0xfffffffe
	.align		4
        /*0010*/ 	.word	0x00000000
	.align		4
        /*0014*/ 	.word	0xfffffffd
	.align		4
        /*0018*/ 	.word	0x00000000
	.align		4
        /*001c*/ 	.word	0xfffffffc


//--------------------- .nv.constant4             --------------------------
	.section	.nv.constant4,"a",@progbits
	.align	8
	.align		8
.nv.constant4:
        /*0000*/ 	.dword	_$_str
	.align		8
        /*0008*/ 	.dword	_$_str_$_2


//--------------------- .text.triton_poi_fused__native_batch_norm_legit_no_training_relu_43 --------------------------
	.section	.text.triton_poi_fused__native_batch_norm_legit_no_training_relu_43,"ax",@progbits
	.sectionflags	@"SHF_BARRIERS=1"
	.align	128
        .global         triton_poi_fused__native_batch_norm_legit_no_training_relu_43
        .type           triton_poi_fused__native_batch_norm_legit_no_training_relu_43,@function
        .size           triton_poi_fused__native_batch_norm_legit_no_training_relu_43,(.L_x_1 - triton_poi_fused__native_batch_norm_legit_no_training_relu_43)
        .other          triton_poi_fused__native_batch_norm_legit_no_training_relu_43,@"STO_CUDA_ENTRY STV_DEFAULT"
triton_poi_fused__native_batch_norm_legit_no_training_relu_43:
.text.triton_poi_fused__native_batch_norm_legit_no_training_relu_43:
[----:B------:R-:W0:Y:S01]  /*0000*/  LDC R1, c[0x0][0x28] ;  /* 0x00000a00ff017b82 */ /* 0x000e220000000800 */
[----:B------:R-:W1:Y:S07]  /*0010*/  S2R R3, SR_TID.X ;  /* 0x0000000000037919 */ /* 0x000e6e0000002100 */
[----:B------:R-:W2:Y:S01]  /*0020*/  LDC.64 R30, c[0x0][0x210] ;  /* 0x00008400ff1e7b82 */ /* 0x000ea20000000a00 */
[----:B------:R-:W-:Y:S02]  /*0030*/  CS2R R8, SRZ ;  /* 0x0000000000087805 */ /* 0x000fe4000001ff00 */
[----:B------:R-:W-:Y:S01]  /*0040*/  CS2R R14, SRZ ;  /* 0x00000000000e7805 */ /* 0x000fe2000001ff00 */
[----:B------:R-:W3:Y:S01]  /*0050*/  S2R R33, SR_CTAID.Y ;  /* 0x0000000000217919 */ /* 0x000ee20000002600 */
[----:B------:R-:W-:Y:S01]  /*0060*/  ULDC.64 UR6, c[0x0][0x208] ;  /* 0x0000820000067ab9 */ /* 0x000fe20000000a00 */
[----:B------:R-:W4:Y:S02]  /*0070*/  S2R R0, SR_CTAID.X ;  /* 0x0000000000007919 */ /* 0x000f240000002500 */
[----:B------:R-:W5:Y:S08]  /*0080*/  LDC.64 R24, c[0x0][0x218] ;  /* 0x00008600ff187b82 */ /* 0x000f700000000a00 */
[----:B------:R-:W2:Y:S01]  /*0090*/  LDC.64 R28, c[0x0][0x220] ;  /* 0x00008800ff1c7b82 */ /* 0x000ea20000000a00 */
[----:B-1----:R-:W-:-:S02]  /*00a0*/  SHF.L.U32 R32, R3, 0x2, RZ ;  /* 0x0000000203207819 */ /* 0x002fc400000006ff */
[----:B---3--:R-:W-:Y:S02]  /*00b0*/  SHF.L.U32 R33, R33, 0xa, RZ ;  /* 0x0000000a21217819 */ /* 0x008fe400000006ff */
[----:B------:R-:W-:Y:S01]  /*00c0*/  LOP3.LUT R32, R32, 0x3fc, RZ, 0xc0, !PT ;  /* 0x000003fc20207812 */ /* 0x000fe200078ec0ff */
[----:B----4-:R-:W-:-:S03]  /*00d0*/  IMAD.SHL.U32 R2, R0, 0x4, RZ ;  /* 0x0000000400027824 */ /* 0x010fc600078e00ff */
[----:B------:R-:W-:Y:S02]  /*00e0*/  LOP3.LUT R35, R33, R32, RZ, 0xfc, !PT ;  /* 0x0000002021237212 */ /* 0x000fe400078efcff */
[----:B------:R-:W-:Y:S02]  /*00f0*/  IADD3 R5, R2, 0x1, RZ ;  /* 0x0000000102057810 */ /* 0x000fe40007ffe0ff */
[C---:B------:R-:W-:Y:S01]  /*0100*/  ISETP.GE.AND P0, PT, R35.reuse, 0x500, PT ;  /* 0x000005002300780c */ /* 0x040fe20003f06270 */
[----:B------:R-:W-:Y:S01]  /*0110*/  IMAD.HI R4, R35, 0x66666667, RZ ;  /* 0x6666666723047827 */ /* 0x000fe200078e02ff */
[----:B------:R-:W-:Y:S02]  /*0120*/  IADD3 R6, R2, 0x2, RZ ;  /* 0x0000000202067810 */ /* 0x000fe40007ffe0ff */
[----:B------:R-:W-:Y:S02]  /*0130*/  ISETP.LT.AND P2, PT, R5, 0x4, !P0 ;  /* 0x000000040500780c */ /* 0x000fe40004741270 */
[----:B------:R-:W-:-:S02]  /*0140*/  SHF.R.U32.HI R5, RZ, 0x1f, R4 ;  /* 0x0000001fff057819 */ /* 0x000fc40000011604 */
[----:B------:R-:W-:Y:S02]  /*0150*/  ISETP.LT.AND P3, PT, R6, 0x4, !P0 ;  /* 0x000000040600780c */ /* 0x000fe40004761270 */
[----:B------:R-:W-:Y:S02]  /*0160*/  CS2R R18, SRZ ;  /* 0x0000000000127805 */ /* 0x000fe4000001ff00 */
[----:B------:R-:W-:Y:S01]  /*0170*/  LEA.HI.SX32 R10, R4, R5, 0x19 ;  /* 0x00000005040a7211 */ /* 0x000fe200078fcaff */
[C---:B------:R-:W-:Y:S01]  /*0180*/  VIADD R6, R2.reuse, 0x3 ;  /* 0x0000000302067836 */ /* 0x040fe20000000000 */
[----:B------:R-:W-:Y:S02]  /*0190*/  ISETP.LT.AND P1, PT, R2, 0x4, !P0 ;  /* 0x000000040200780c */ /* 0x000fe40004721270 */
[----:B------:R-:W-:Y:S01]  /*01a0*/  CS2R R4, SRZ ;  /* 0x0000000000047805 */ /* 0x000fe2000001ff00 */
[----:B------:R-:W-:Y:S01]  /*01b0*/  IMAD R35, R10, -0x140, R35 ;  /* 0xfffffec00a237824 */ /* 0x000fe200078e0223 */
[----:B------:R-:W-:-:S02]  /*01c0*/  ISETP.LT.AND P4, PT, R6, 0x4, !P0 ;  /* 0x000000040600780c */ /* 0x000fc40004781270 */
[----:B------:R-:W-:Y:S01]  /*01d0*/  CS2R R6, SRZ ;  /* 0x0000000000067805 */ /* 0x000fe2000001ff00 */
[----:B------:R-:W-:Y:S01]  /*01e0*/  IMAD R13, R10, 0x500, R35 ;  /* 0x000005000a0d7824 */ /* 0x000fe200078e0223 */
[----:B------:R-:W-:Y:S01]  /*01f0*/  CS2R R10, SRZ ;  /* 0x00000000000a7805 */ /* 0x000fe2000001ff00 */
[----:B-----5:R-:W-:-:S04]  /*0200*/  IMAD.WIDE R24, R35, 0x4, R24 ;  /* 0x0000000423187825 */ /* 0x020fc800078e0218 */
[----:B------:R-:W-:Y:S01]  /*0210*/  IMAD R23, R0, 0x500, R13 ;  /* 0x0000050000177824 */ /* 0x000fe200078e020d */
[----:B------:R-:W-:-:S03]  /*0220*/  CS2R R12, SRZ ;  /* 0x00000000000c7805 */ /* 0x000fc6000001ff00 */
[C---:B------:R-:W-:Y:S01]  /*0230*/  VIADD R17, R23.reuse, 0x3c0 ;  /* 0x000003c017117836 */ /* 0x040fe20000000000 */
[----:B------:R-:W-:Y:S02]  /*0240*/  IADD3 R27, R23, 0x140, RZ ;  /* 0x00000140171b7810 */ /* 0x000fe40007ffe0ff */
[----:B------:R-:W-:Y:S01]  /*0250*/  IADD3 R37, R23, 0x280, RZ ;  /* 0x0000028017257810 */ /* 0x000fe20007ffe0ff */
[--C-:B--2---:R-:W-:Y:S01]  /*0260*/  IMAD.WIDE R22, R23, 0x4, R30.reuse ;  /* 0x0000000417167825 */ /* 0x104fe200078e021e */
[----:B------:R1:W2:Y:S03]  /*0270*/  @!P0 LDG.E.EL.128 R12, desc[UR6][R24.64] ;  /* 0x00000006180c8981 */ /* 0x0002a6000c2e1d00 */
[--C-:B------:R-:W-:Y:S01]  /*0280*/  IMAD.WIDE R26, R27, 0x4, R30.reuse ;  /* 0x000000041b1a7825 */ /* 0x100fe200078e021e */
[----:B------:R-:W2:Y:S03]  /*0290*/  @P1 LDG.E.EL.128 R4, desc[UR6][R22.64] ;  /* 0x0000000616041981 */ /* 0x000ea6000c2e1d00 */
[--C-:B------:R-:W-:Y:S01]  /*02a0*/  IMAD.WIDE R36, R37, 0x4, R30.reuse ;  /* 0x0000000425247825 */ /* 0x100fe200078e021e */
[----:B------:R3:W4:Y:S03]  /*02b0*/  @P2 LDG.E.EL.128 R8, desc[UR6][R26.64] ;  /* 0x000000061a082981 */ /* 0x000726000c2e1d00 */
[----:B------:R-:W-:Y:S01]  /*02c0*/  IMAD.WIDE R30, R17, 0x4, R30 ;  /* 0x00000004111e7825 */ /* 0x000fe200078e021e */
[----:B------:R-:W-:-:S02]  /*02d0*/  CS2R R16, SRZ ;  /* 0x0000000000107805 */ /* 0x000fc4000001ff00 */
[----:B-1----:R-:W-:-:S04]  /*02e0*/  CS2R R24, SRZ ;  /* 0x0000000000187805 */ /* 0x002fc8000001ff00 */
[----:B------:R1:W5:Y:S01]  /*02f0*/  @P3 LDG.E.EL.128 R16, desc[UR6][R36.64] ;  /* 0x0000000624103981 */ /* 0x000362000c2e1d00 */
[----:B---3--:R-:W-:Y:S01]  /*0300*/  CS2R R26, SRZ ;  /* 0x00000000001a7805 */ /* 0x008fe2000001ff00 */
[----:B01----:R-:W-:-:S05]  /*0310*/  IMAD.WIDE R36, R35, 0x4, R28 ;  /* 0x0000000423247825 */ /* 0x003fca00078e021c */
[----:B------:R-:W3:Y:S01]  /*0320*/  @!P0 LDG.E.EL.128 R24, desc[UR6][R36.64] ;  /* 0x0000000624188981 */ /* 0x000ee2000c2e1d00 */
[----:B------:R-:W-:Y:S02]  /*0330*/  CS2R R20, SRZ ;  /* 0x0000000000147805 */ /* 0x000fe4000001ff00 */
[----:B------:R-:W-:-:S06]  /*0340*/  CS2R R22, SRZ ;  /* 0x0000000000167805 */ /* 0x000fcc000001ff00 */
[----:B------:R0:W2:Y:S02]  /*0350*/  @P4 LDG.E.EL.128 R20, desc[UR6][R30.64] ;  /* 0x000000061e144981 */ /* 0x0000a4000c2e1d00 */
[----:B0-----:R-:W0:Y:S01]  /*0360*/  LDC.64 R30, c[0x0][0x228] ;  /* 0x00008a00ff1e7b82 */ /* 0x001e220000000a00 */
[----:B------:R-:W-:Y:S01]  /*0370*/  CS2R R28, SRZ ;  /* 0x00000000001c7805 */ /* 0x000fe2000001ff00 */
[----:B---3--:R-:W-:-:S06]  /*0380*/  FADD R36, R24, 0.0010000000474974513054 ;  /* 0x3a83126f18247421 */ /* 0x008fcc0000000000 */
[----:B------:R-:W1:Y:S01]  /*0390*/  MUFU.SQRT R36, R36 ;  /* 0x0000002400247308 */ /* 0x000e620000002000 */
[----:B------:R-:W-:Y:S01]  /*03a0*/  FADD R27, R27, 0.0010000000474974513054 ;  /* 0x3a83126f1b1b7421 */ /* 0x000fe20000000000 */
[----:B------:R-:W-:-:S06]  /*03b0*/  FADD R26, R26, 0.0010000000474974513054 ;  /* 0x3a83126f1a1a7421 */ /* 0x000fcc0000000000 */
[----:B------:R-:W3:Y:S01]  /*03c0*/  MUFU.SQRT R27, R27 ;  /* 0x0000001b001b7308 */ /* 0x000ee20000002000 */
[C---:B-1----:R-:W-:Y:S02]  /*03d0*/  FSETP.GT.AND P6, PT, R36.reuse, 8.50705917302346158658e+37, PT ;  /* 0x7e8000002400780b */ /* 0x042fe40003fc4000 */
[----:B------:R-:W-:-:S05]  /*03e0*/  FSETP.GEU.AND P1, PT, R36, 1.175494350822287508e-38, PT ;  /* 0x008000002400780b */ /* 0x000fca0003f2e000 */
[----:B------:R-:W1:Y:S01]  /*03f0*/  MUFU.SQRT R26, R26 ;  /* 0x0000001a001a7308 */ /* 0x000e620000002000 */
[C---:B--2---:R-:W-:Y:S01]  /*0400*/  FADD R4, -R12.reuse, R4 ;  /* 0x000000040c047221 */ /* 0x044fe20000000100 */
[C---:B----4-:R-:W-:Y:S01]  /*0410*/  FADD R34, -R12.reuse, R8 ;  /* 0x000000080c227221 */ /* 0x050fe20000000100 */
[C---:B-----5:R-:W-:Y:S01]  /*0420*/  FADD R16, -R12.reuse, R16 ;  /* 0x000000100c107221 */ /* 0x060fe20000000100 */
[----:B------:R-:W-:Y:S01]  /*0430*/  FADD R20, -R12, R20 ;  /* 0x000000140c147221 */ /* 0x000fe20000000100 */
[----:B------:R-:W-:Y:S01]  /*0440*/  FADD R24, -R14, R10 ;  /* 0x0000000a0e187221 */ /* 0x000fe20000000100 */
[----:B------:R-:W-:Y:S01]  /*0450*/  FADD R12, -R13, R9 ;  /* 0x000000090d0c7221 */ /* 0x000fe20000000100 */
[----:B------:R-:W-:Y:S01]  /*0460*/  HFMA2.MMA R10, -RZ, RZ, 1.625, 0 ;  /* 0x3e800000ff0a7435 */ /* 0x000fe200000001ff */
[----:B0-----:R-:W-:Y:S01]  /*0470*/  IMAD.WIDE R8, R35, 0x4, R30 ;  /* 0x0000000423087825 */ /* 0x001fe200078e021e */
[----:B------:R-:W-:-:S03]  /*0480*/  CS2R R30, SRZ ;  /* 0x00000000001e7805 */ /* 0x000fc6000001ff00 */
[----:B------:R-:W-:Y:S01]  /*0490*/  @P6 FMUL R36, R36, 0.25 ;  /* 0x3e80000024246820 */ /* 0x000fe20000400000 */
[----:B------:R-:W-:Y:S01]  /*04a0*/  FADD R25, R25, 0.0010000000474974513054 ;  /* 0x3a83126f19197421 */ /* 0x000fe20000000000 */
[C---:B------:R-:W-:Y:S02]  /*04b0*/  FADD R5, -R13.reuse, R5 ;  /* 0x000000050d057221 */ /* 0x040fe40000000100 */
[----:B------:R-:W-:Y:S01]  /*04c0*/  @!P1 FMUL R36, R36, 16777216 ;  /* 0x4b80000024249820 */ /* 0x000fe20000400000 */
[C---:B------:R-:W-:Y:S01]  /*04d0*/  FADD R17, -R13.reuse, R17 ;  /* 0x000000110d117221 */ /* 0x040fe20000000100 */
[----:B------:R-:W-:Y:S01]  /*04e0*/  FADD R21, -R13, R21 ;  /* 0x000000150d157221 */ /* 0x000fe20000000100 */
[----:B------:R0:W2:Y:S01]  /*04f0*/  @!P0 LDG.E.EL.128 R28, desc[UR6][R8.64] ;  /* 0x00000006081c8981 */ /* 0x0000a2000c2e1d00 */
[----:B---3--:R-:W-:Y:S01]  /*0500*/  FSETP.GT.AND P2, PT, R27, 8.50705917302346158658e+37, PT ;  /* 0x7e8000001b00780b */ /* 0x008fe20003f44000 */
[----:B------:R-:W-:Y:S01]  /*0510*/  FADD R13, -R14, R6 ;  /* 0x000000060e0d7221 */ /* 0x000fe20000000100 */
[C---:B------:R-:W-:Y:S01]  /*0520*/  FADD R11, -R15.reuse, R11 ;  /* 0x0000000b0f0b7221 */ /* 0x040fe20000000100 */
[----:B------:R-:W-:Y:S01]  /*0530*/  FADD R23, -R15, R23 ;  /* 0x000000170f177221 */ /* 0x000fe20000000100 */
[----:B------:R-:W-:Y:S01]  /*0540*/  FSEL R6, R10, 1, P6 ;  /* 0x3f8000000a067808 */ /* 0x000fe20003000000 */
[----:B------:R-:W3:Y:S01]  /*0550*/  MUFU.SQRT R25, R25 ;  /* 0x0000001900197308 */ /* 0x000ee20000002000 */
[----:B------:R-:W-:Y:S01]  /*0560*/  FSETP.GEU.AND P3, PT, R27, 1.175494350822287508e-38, PT ;  /* 0x008000001b00780b */ /* 0x000fe20003f6e000 */
[C---:B0-----:R-:W-:Y:S01]  /*0570*/  FADD R8, -R15.reuse, R7 ;  /* 0x000000070f087221 */ /* 0x041fe20000000100 */
[----:B------:R-:W-:Y:S01]  /*0580*/  FADD R9, -R15, R19 ;  /* 0x000000130f097221 */ /* 0x000fe20000000100 */
[----:B-1----:R-:W-:-:S04]  /*0590*/  FSETP.GT.AND P5, PT, R26, 8.50705917302346158658e+37, PT ;  /* 0x7e8000001a00780b */ /* 0x002fc80003fa4000 */
[----:B------:R-:W0:Y:S01]  /*05a0*/  MUFU.RCP R15, R36 ;  /* 0x00000024000f7308 */ /* 0x000e220000001000 */
[----:B------:R-:W-:Y:S01]  /*05b0*/  @!P1 FMUL R6, R6, 16777216 ;  /* 0x4b80000006069820 */ /* 0x000fe20000400000 */
[----:B------:R-:W-:Y:S01]  /*05c0*/  FSETP.GEU.AND P1, PT, R26, 1.175494350822287508e-38, PT ;  /* 0x008000001a00780b */ /* 0x000fe20003f2e000 */
[----:B------:R-:W-:-:S04]  /*05d0*/  @P2 FMUL R27, R27, 0.25 ;  /* 0x3e8000001b1b2820 */ /* 0x000fc80000400000 */
[----:B------:R-:W-:Y:S01]  /*05e0*/  @!P3 FMUL R27, R27, 16777216 ;  /* 0x4b8000001b1bb820 */ /* 0x000fe20000400000 */
[----:B---3--:R-:W-:Y:S01]  /*05f0*/  FSETP.GT.AND P4, PT, R25, 8.50705917302346158658e+37, PT ;  /* 0x7e8000001900780b */ /* 0x008fe20003f84000 */
[----:B------:R-:W-:Y:S01]  /*0600*/  @P5 FMUL R26, R26, 0.25 ;  /* 0x3e8000001a1a5820 */ /* 0x000fe20000400000 */
[----:B0-----:R-:W-:Y:S02]  /*0610*/  FMUL R15, R15, R6 ;  /* 0x000000060f0f7220 */ /* 0x001fe40000400000 */
[----:B------:R-:W0:Y:S01]  /*0620*/  LDC.64 R6, c[0x0][0x230] ;  /* 0x00008c00ff067b82 */ /* 0x000e220000000a00 */
[----:B------:R1:W3:Y:S02]  /*0630*/  MUFU.RCP R37, R27 ;  /* 0x0000001b00257308 */ /* 0x0002e40000001000 */
[----:B------:R-:W-:Y:S01]  /*0640*/  @!P1 FMUL R26, R26, 16777216 ;  /* 0x4b8000001a1a9820 */ /* 0x000fe20000400000 */
[----:B------:R-:W-:Y:S02]  /*0650*/  FSETP.GEU.AND P6, PT, R25, 1.175494350822287508e-38, PT ;  /* 0x008000001900780b */ /* 0x000fe40003fce000 */
[----:B------:R-:W-:-:S03]  /*0660*/  FSEL R36, R10, 1, P2 ;  /* 0x3f8000000a247808 */ /* 0x000fc60001000000 */
[----:B------:R4:W5:Y:S01]  /*0670*/  MUFU.RCP R19, R26 ;  /* 0x0000001a00137308 */ /* 0x0009620000001000 */
[C---:B-1----:R-:W-:Y:S01]  /*0680*/  FSEL R27, R10.reuse, 1, P4 ;  /* 0x3f8000000a1b7808 */ /* 0x042fe20002000000 */
[----:B------:R-:W-:Y:S01]  /*0690*/  @P4 FMUL R25, R25, 0.25 ;  /* 0x3e80000019194820 */ /* 0x000fe20000400000 */
[----:B------:R-:W-:Y:S01]  /*06a0*/  FSEL R10, R10, 1, P5 ;  /* 0x3f8000000a0a7808 */ /* 0x000fe20002800000 */
[----:B------:R-:W-:-:S04]  /*06b0*/  @!P3 FMUL R36, R36, 16777216 ;  /* 0x4b8000002424b820 */ /* 0x000fc80000400000 */
[----:B------:R-:W-:Y:S01]  /*06c0*/  @!P6 FMUL R25, R25, 16777216 ;  /* 0x4b8000001919e820 */ /* 0x000fe20000400000 */
[----:B---3--:R-:W-:Y:S01]  /*06d0*/  FMUL R37, R37, R36 ;  /* 0x0000002425257220 */ /* 0x008fe20000400000 */
[----:B------:R-:W-:Y:S01]  /*06e0*/  @!P1 FMUL R10, R10, 16777216 ;  /* 0x4b8000000a0a9820 */ /* 0x000fe20000400000 */
[C---:B------:R-:W-:Y:S01]  /*06f0*/  FADD R18, -R14.reuse, R18 ;  /* 0x000000120e127221 */ /* 0x040fe20000000100 */
[----:B------:R-:W-:Y:S01]  /*0700*/  FADD R22, -R14, R22 ;  /* 0x000000160e167221 */ /* 0x000fe20000000100 */
[C---:B------:R-:W-:Y:S01]  /*0710*/  FMUL R36, R37.reuse, R9 ;  /* 0x0000000925247220 */ /* 0x040fe20000400000 */
[----:B------:R1:W3:Y:S01]  /*0720*/  MUFU.RCP R14, R25 ;  /* 0x00000019000e7308 */ /* 0x0002e20000001000 */
[----:B----4-:R-:W-:Y:S01]  /*0730*/  FMUL R26, R37, R8 ;  /* 0x00000008251a7220 */ /* 0x010fe20000400000 */
[----:B-----5:R-:W-:Y:S01]  /*0740*/  FMUL R19, R19, R10 ;  /* 0x0000000a13137220 */ /* 0x020fe20000400000 */
[----:B------:R-:W-:Y:S01]  /*0750*/  CS2R R8, SRZ ;  /* 0x0000000000087805 */ /* 0x000fe2000001ff00 */
[----:B0-----:R-:W-:-:S04]  /*0760*/  IMAD.WIDE R6, R35, 0x4, R6 ;  /* 0x0000000423067825 */ /* 0x001fc800078e0206 */
[----:B-1----:R-:W-:Y:S01]  /*0770*/  FMUL R25, R37, R11 ;  /* 0x0000000b25197220 */ /* 0x002fe20000400000 */
[----:B------:R-:W-:-:S06]  /*0780*/  CS2R R10, SRZ ;  /* 0x00000000000a7805 */ /* 0x000fcc000001ff00 */
[----:B------:R0:W2:Y:S01]  /*0790*/  @!P0 LDG.E.EL.128 R8, desc[UR6][R6.64] ;  /* 0x0000000606088981 */ /* 0x0000a2000c2e1d00 */
[----:B------:R-:W1:Y:S01]  /*07a0*/  S2UR UR5, SR_CgaCtaId ;  /* 0x00000000000579c3 */ /* 0x000e620000008800 */
[----:B------:R-:W-:Y:S01]  /*07b0*/  FMUL R23, R37, R23 ;  /* 0x0000001725177220 */ /* 0x000fe20000400000 */
[----:B------:R-:W-:Y:S01]  /*07c0*/  SHF.L.U32 R37, R3, 0x4, RZ ;  /* 0x0000000403257819 */ /* 0x000fe200000006ff */
[----:B------:R-:W-:-:S03]  /*07d0*/  UMOV UR4, 0x400 ;  /* 0x0000040000047882 */ /* 0x000fc60000000000 */
[----:B------:R-:W-:Y:S01]  /*07e0*/  LOP3.LUT R37, R37, 0xff0, RZ, 0xc0, !PT ;  /* 0x00000ff025257812 */ /* 0x000fe200078ec0ff */
[----:B------:R-:W-:Y:S01]  /*07f0*/  @!P6 FMUL R27, R27, 16777216 ;  /* 0x4b8000001b1be820 */ /* 0x000fe20000400000 */
[----:B------:R-:W-:Y:S01]  /*0800*/  LOP3.LUT R33, R33, 0xff, R3, 0xf8, !PT ;  /* 0x000000ff21217812 */ /* 0x000fe200078ef803 */
[C---:B------:R-:W-:Y:S01]  /*0810*/  FMUL R3, R19.reuse, R22 ;  /* 0x0000001613037220 */ /* 0x040fe20000400000 */
[C---:B------:R-:W-:Y:S01]  /*0820*/  FMUL R35, R19.reuse, R24 ;  /* 0x0000001813237220 */ /* 0x040fe20000400000 */
[----:B---3--:R-:W-:Y:S01]  /*0830*/  FMUL R14, R14, R27 ;  /* 0x0000001b0e0e7220 */ /* 0x008fe20000400000 */
[C---:B------:R-:W-:Y:S01]  /*0840*/  FMUL R27, R19.reuse, R18 ;  /* 0x00000012131b7220 */ /* 0x040fe20000400000 */
[----:B------:R-:W-:Y:S01]  /*0850*/  FMUL R13, R19, R13 ;  /* 0x0000000d130d7220 */ /* 0x000fe20000400000 */
[----:B-1----:R-:W-:-:S06]  /*0860*/  UPRMT UR4, UR5, 0x654, UR4 ;  /* 0x0000065405047896 */ /* 0x002fcc0008000004 */
[----:B0-----:R-:W-:Y:S01]  /*0870*/  VIADD R6, R37, UR4 ;  /* 0x0000000425067c36 */ /* 0x001fe20008000000 */
[----:B------:R-:W-:Y:S01]  /*0880*/  IADD3 R7, R32, UR4, RZ ;  /* 0x0000000420077c10 */ /* 0x000fe2000fffe0ff */
[----:B------:R-:W-:-:S03]  /*0890*/  FMUL R19, R15, R16 ;  /* 0x000000100f137220 */ /* 0x000fc60000400000 */
[----:B------:R-:W-:Y:S01]  /*08a0*/  LEA R6, R37, R6, 0x2 ;  /* 0x0000000625067211 */ /* 0x000fe200078e10ff */
[----:B------:R-:W-:Y:S02]  /*08b0*/  IMAD R32, R32, 0x4, R7 ;  /* 0x0000000420207824 */ /* 0x000fe400078e0207 */
[C---:B------:R-:W-:Y:S01]  /*08c0*/  FMUL R7, R15.reuse, R20 ;  /* 0x000000140f077220 */ /* 0x040fe20000400000 */
[C---:B------:R-:W-:Y:S01]  /*08d0*/  FMUL R37, R15.reuse, R34 ;  /* 0x000000220f257220 */ /* 0x040fe20000400000 */
[----:B------:R-:W-:Y:S01]  /*08e0*/  FMUL R15, R15, R4 ;  /* 0x000000040f0f7220 */ /* 0x000fe20000400000 */
[C---:B------:R-:W-:Y:S01]  /*08f0*/  FMUL R4, R14.reuse, R21 ;  /* 0x000000150e047220 */ /* 0x040fe20000400000 */
[C---:B------:R-:W-:Y:S01]  /*0900*/  FMUL R16, R14.reuse, R17 ;  /* 0x000000110e107220 */ /* 0x040fe20000400000 */
[C---:B------:R-:W-:Y:S01]  /*0910*/  FMUL R18, R14.reuse, R12 ;  /* 0x0000000c0e127220 */ /* 0x040fe20000400000 */
[----:B------:R-:W-:Y:S01]  /*0920*/  FMUL R14, R14, R5 ;  /* 0x000000050e0e7220 */ /* 0x000fe20000400000 */
[----:B------:R-:W-:-:S05]  /*0930*/  IMAD.HI R20, R33, 0x66666667, RZ ;  /* 0x6666666721147827 */ /* 0x000fca00078e02ff */
[----:B------:R-:W-:-:S04]  /*0940*/  SHF.R.U32.HI R21, RZ, 0x1f, R20 ;  /* 0x0000001fff157819 */ /* 0x000fc80000011614 */
[----:B------:R-:W-:Y:S01]  /*0950*/  LEA.HI.SX32 R24, R20, R21, 0x19 ;  /* 0x0000001514187211 */ /* 0x000fe200078fcaff */
[----:B--2---:R-:W-:Y:S01]  /*0960*/  FFMA R5, R15, R28, R8 ;  /* 0x0000001c0f057223 */ /* 0x004fe20000000008 */
[----:B------:R-:W-:Y:S01]  /*0970*/  FFMA R35, R35, R30, R10 ;  /* 0x0000001e23237223 */ /* 0x000fe2000000000a */
[----:B------:R-:W-:-:S03]  /*0980*/  FFMA R12, R37, R28, R8 ;  /* 0x0000001c250c7223 */ /* 0x000fc60000000008 */
[----:B------:R-:W-:Y:S01]  /*0990*/  FSETP.GEU.AND P0, PT, R5, RZ, PT ;  /* 0x000000ff0500720b */ /* 0x000fe20003f0e000 */
[-CC-:B------:R-:W-:Y:S01]  /*09a0*/  FFMA R19, R19, R28.reuse, R8.reuse ;  /* 0x0000001c13137223 */ /* 0x180fe20000000008 */
[----:B------:R-:W-:Y:S01]  /*09b0*/  FFMA R7, R7, R28, R8 ;  /* 0x0000001c07077223 */ /* 0x000fe20000000008 */
[-CC-:B------:R-:W-:Y:S01]  /*09c0*/  FFMA R8, R14, R29.reuse, R9.reuse ;  /* 0x0000001d0e087223 */ /* 0x180fe20000000009 */
[----:B------:R-:W-:Y:S02]  /*09d0*/  FSEL R5, R5, RZ, P0 ;  /* 0x000000ff05057208 */ /* 0x000fe40000000000 */
[C---:B------:R-:W-:Y:S01]  /*09e0*/  FSETP.GEU.AND P0, PT, R35.reuse, RZ, PT ;  /* 0x000000ff2300720b */ /* 0x040fe20003f0e000 */
[-CC-:B------:R-:W-:Y:S01]  /*09f0*/  FFMA R14, R18, R29.reuse, R9.reuse ;  /* 0x0000001d120e7223 */ /* 0x180fe20000000009 */
[----:B------:R-:W-:Y:S01]  /*0a00*/  FSETP.GEU.AND P4, PT, R8, RZ, PT ;  /* 0x000000ff0800720b */ /* 0x000fe20003f8e000 */
[----:B------:R-:W-:Y:S01]  /*0a10*/  FFMA R16, R16, R29, R9 ;  /* 0x0000001d10107223 */ /* 0x000fe20000000009 */
[----:B------:R-:W-:Y:S01]  /*0a20*/  FSEL R35, R35, RZ, P0 ;  /* 0x000000ff23237208 */ /* 0x000fe20000000000 */
[----:B------:R-:W-:Y:S01]  /*0a30*/  FFMA R36, R36, R31, R11 ;  /* 0x0000001f24247223 */ /* 0x000fe2000000000b */
[----:B------:R-:W-:-:S02]  /*0a40*/  FSETP.GEU.AND P2, PT, R12, RZ, PT ;  /* 0x000000ff0c00720b */ /* 0x000fc40003f4e000 */
[----:B------:R-:W-:Y:S01]  /*0a50*/  FSETP.GEU.AND P0, PT, R19, RZ, PT ;  /* 0x000000ff1300720b */ /* 0x000fe20003f0e000 */
[----:B------:R-:W-:Y:S01]  /*0a60*/  FFMA R4, R4, R29, R9 ;  /* 0x0000001d04047223 */ /* 0x000fe20000000009 */
[-CC-:B------:R-:W-:Y:S01]  /*0a70*/  FFMA R26, R26, R31.reuse, R11.reuse ;  /* 0x0000001f1a1a7223 */ /* 0x180fe2000000000b */
[-CC-:B------:R-:W-:Y:S01]  /*0a80*/  FFMA R25, R25, R31.reuse, R11.reuse ;  /* 0x0000001f19197223 */ /* 0x180fe2000000000b */
[----:B------:R-:W-:Y:S01]  /*0a90*/  FFMA R23, R23, R31, R11 ;  /* 0x0000001f17177223 */ /* 0x000fe2000000000b */
[----:B------:R-:W-:Y:S01]  /*0aa0*/  FSEL R9, R8, RZ, P4 ;  /* 0x000000ff08097208 */ /* 0x000fe20002000000 */
[-CC-:B------:R-:W-:Y:S01]  /*0ab0*/  FFMA R13, R13, R30.reuse, R10.reuse ;  /* 0x0000001e0d0d7223 */ /* 0x180fe2000000000a */
[----:B------:R-:W-:Y:S01]  /*0ac0*/  FSEL R11, R12, RZ, P2 ;  /* 0x000000ff0c0b7208 */ /* 0x000fe20001000000 */
[----:B------:R-:W-:Y:S01]  /*0ad0*/  FFMA R27, R27, R30, R10 ;  /* 0x0000001e1b1b7223 */ /* 0x000fe2000000000a */
[----:B------:R-:W-:Y:S02]  /*0ae0*/  FSEL R19, R19, RZ, P0 ;  /* 0x000000ff13137208 */ /* 0x000fe40000000000 */
[----:B------:R-:W-:-:S02]  /*0af0*/  FSETP.GEU.AND P1, PT, R14, RZ, PT ;  /* 0x000000ff0e00720b */ /* 0x000fc40003f2e000 */
[----:B------:R-:W-:Y:S02]  /*0b00*/  FSETP.GEU.AND P2, PT, R16, RZ, PT ;  /* 0x000000ff1000720b */ /* 0x000fe40003f4e000 */
[----:B------:R-:W-:Y:S01]  /*0b10*/  FSETP.GEU.AND P0, PT, R36, RZ, PT ;  /* 0x000000ff2400720b */ /* 0x000fe20003f0e000 */
[----:B------:R0:W-:Y:S01]  /*0b20*/  STS [R6], R5 ;  /* 0x0000000506007388 */ /* 0x0001e20000000800 */
[----:B------:R-:W-:Y:S01]  /*0b30*/  FSETP.GEU.AND P3, PT, R13, RZ, PT ;  /* 0x000000ff0d00720b */ /* 0x000fe20003f6e000 */
[----:B------:R-:W-:Y:S01]  /*0b40*/  FFMA R3, R3, R30, R10 ;  /* 0x0000001e03037223 */ /* 0x000fe2000000000a */
[----:B------:R-:W-:Y:S01]  /*0b50*/  FSEL R15, R14, RZ, P1 ;  /* 0x000000ff0e0f7208 */ /* 0x000fe20000800000 */
[----:B------:R1:W-:Y:S01]  /*0b60*/  STS [R6+0x14], R9 ;  /* 0x0000140906007388 */ /* 0x0003e20000000800 */
[----:B------:R-:W-:Y:S02]  /*0b70*/  FSETP.GEU.AND P1, PT, R27, RZ, PT ;  /* 0x000000ff1b00720b */ /* 0x000fe40003f2e000 */
[----:B0-----:R-:W-:-:S02]  /*0b80*/  FSEL R5, R16, RZ, P2 ;  /* 0x000000ff10057208 */ /* 0x001fc40001000000 */
[----:B------:R-:W-:Y:S02]  /*0b90*/  FSETP.GEU.AND P2, PT, R7, RZ, PT ;  /* 0x000000ff0700720b */ /* 0x000fe40003f4e000 */
[----:B-1----:R-:W-:Y:S02]  /*0ba0*/  FSEL R9, R36, RZ, P0 ;  /* 0x000000ff24097208 */ /* 0x002fe40000000000 */
[----:B------:R-:W-:Y:S01]  /*0bb0*/  FSETP.GEU.AND P0, PT, R4, RZ, PT ;  /* 0x000000ff0400720b */ /* 0x000fe20003f0e000 */
[----:B------:R0:W-:Y:S01]  /*0bc0*/  STS [R6+0x4], R11 ;  /* 0x0000040b06007388 */ /* 0x0001e20000000800 */
[----:B------:R-:W-:Y:S02]  /*0bd0*/  FSEL R13, R13, RZ, P3 ;  /* 0x000000ff0d0d7208 */ /* 0x000fe40001800000 */
[----:B------:R-:W-:Y:S02]  /*0be0*/  FSEL R27, R27, RZ, P1 ;  /* 0x000000ff1b1b7208 */ /* 0x000fe40000800000 */
[----:B------:R-:W-:-:S02]  /*0bf0*/  FSEL R7, R7, RZ, P2 ;  /* 0x000000ff07077208 */ /* 0x000fc40001000000 */
[----:B------:R-:W-:Y:S02]  /*0c00*/  FSETP.GEU.AND P3, PT, R25, RZ, PT ;  /* 0x000000ff1900720b */ /* 0x000fe40003f6e000 */
[----:B------:R-:W-:Y:S02]  /*0c10*/  FSETP.GEU.AND P1, PT, R3, RZ, PT ;  /* 0x000000ff0300720b */ /* 0x000fe40003f2e000 */
[----:B0-----:R-:W-:Y:S02]  /*0c20*/  FSEL R11, R4, RZ, P0 ;  /* 0x000000ff040b7208 */ /* 0x001fe40000000000 */
[----:B------:R-:W-:Y:S02]  /*0c30*/  FSETP.GEU.AND P0, PT, R23, RZ, PT ;  /* 0x000000ff1700720b */ /* 0x000fe40003f0e000 */
[----:B------:R-:W-:Y:S01]  /*0c40*/  FSETP.GEU.AND P2, PT, R26, RZ, PT ;  /* 0x000000ff1a00720b */ /* 0x000fe20003f4e000 */
[----:B------:R0:W-:Y:S01]  /*0c50*/  STS [R6+0x28], R13 ;  /* 0x0000280d06007388 */ /* 0x0001e20000000800 */
[----:B------:R-:W-:-:S02]  /*0c60*/  FSEL R25, R25, RZ, P3 ;  /* 0x000000ff19197208 */ /* 0x000fc40001800000 */
[----:B------:R-:W-:Y:S01]  /*0c70*/  FSEL R23, R23, RZ, P0 ;  /* 0x000000ff17177208 */ /* 0x000fe20000000000 */
[----:B------:R1:W-:Y:S01]  /*0c80*/  STS [R6+0x1c], R5 ;  /* 0x00001c0506007388 */ /* 0x0003e20000000800 */
[----:B0-----:R-:W-:Y:S02]  /*0c90*/  FSEL R13, R3, RZ, P1 ;  /* 0x000000ff030d7208 */ /* 0x001fe40000800000 */
[----:B-1----:R-:W-:Y:S01]  /*0ca0*/  FSEL R5, R26, RZ, P2 ;  /* 0x000000ff1a057208 */ /* 0x002fe20001000000 */
[----:B------:R-:W-:Y:S04]  /*0cb0*/  STS [R6+0x18], R15 ;  /* 0x0000180f06007388 */ /* 0x000fe80000000800 */
[----:B------:R-:W-:Y:S04]  /*0cc0*/  STS [R6+0x2c], R35 ;  /* 0x00002c2306007388 */ /* 0x000fe80000000800 */
[----:B------:R-:W-:Y:S04]  /*0cd0*/  STS [R6+0x40], R25 ;  /* 0x0000401906007388 */ /* 0x000fe80000000800 */
[----:B------:R0:W-:Y:S04]  /*0ce0*/  STS [R6+0x8], R19 ;  /* 0x0000081306007388 */ /* 0x0001e80000000800 */
[----:B------:R-:W-:Y:S04]  /*0cf0*/  STS [R6+0x30], R27 ;  /* 0x0000301b06007388 */ /* 0x000fe80000000800 */
[----:B------:R-:W-:Y:S04]  /*0d00*/  STS [R6+0x44], R9 ;  /* 0x0000440906007388 */ /* 0x000fe80000000800 */
[----:B------:R-:W-:Y:S04]  /*0d10*/  STS [R6+0xc], R7 ;  /* 0x00000c0706007388 */ /* 0x000fe80000000800 */
[----:B------:R-:W-:Y:S04]  /*0d20*/  STS [R6+0x20], R11 ;  /* 0x0000200b06007388 */ /* 0x000fe80000000800 */
[----:B------:R-:W-:Y:S04]  /*0d30*/  STS [R6+0x34], R13 ;  /* 0x0000340d06007388 */ /* 0x000fe80000000800 */
[----:B------:R-:W-:Y:S04]  /*0d40*/  STS [R6+0x3c], R5 ;  /* 0x00003c0506007388 */ /* 0x000fe80000000800 */
[----:B------:R1:W-:Y:S01]  /*0d50*/  STS [R6+0x48], R23 ;  /* 0x0000481706007388 */ /* 0x0003e20000000800 */
[----:B------:R-:W-:Y:S01]  /*0d60*/  BAR.SYNC.DEFER_BLOCKING 0x0 ;  /* 0x0000000000007b1d */ /* 0x000fe20000010000 */
[----:B------:R-:W-:-:S02]  /*0d70*/  LOP3.LUT R3, R33, 0x200, RZ, 0xfc, !PT ;  /* 0x0000020021037812 */ /* 0x000fc400078efcff */
[----:B------:R-:W-:-:S03]  /*0d80*/  LOP3.LUT R18, R33, 0x100, RZ, 0xfc, !PT ;  /* 0x0000010021127812 */ /* 0x000fc600078efcff */
[----:B------:R-:W-:-:S04]  /*0d90*/  IMAD.HI R16, R3, 0x66666667, RZ ;  /* 0x6666666703107827 */ /* 0x000fc800078e02ff */
[----:B0-----:R-:W-:Y:S01]  /*0da0*/  IMAD.HI R19, R18, 0x66666667, RZ ;  /* 0x6666666712137827 */ /* 0x001fe200078e02ff */
[----:B------:R-:W-:-:S04]  /*0db0*/  SHF.R.U32.HI R17, RZ, 0x1f, R16 ;  /* 0x0000001fff117819 */ /* 0x000fc80000011610 */
[----:B------:R-:W-:Y:S01]  /*0dc0*/  SHF.R.U32.HI R22, RZ, 0x1f, R19 ;  /* 0x0000001fff167819 */ /* 0x000fe20000011613 */
[----:B------:R-:W-:Y:S04]  /*0dd0*/  LDS R8, [R32] ;  /* 0x0000000020087984 */ /* 0x000fe80000000800 */
[----:B------:R-:W-:Y:S04]  /*0de0*/  LDS R9, [R32+0x4] ;  /* 0x0000040020097984 */ /* 0x000fe80000000800 */
[----:B------:R-:W-:Y:S04]  /*0df0*/  LDS R10, [R32+0x8] ;  /* 0x00000800200a7984 */ /* 0x000fe80000000800 */
[----:B------:R-:W0:Y:S04]  /*0e00*/  LDS R11, [R32+0xc] ;  /* 0x00000c00200b7984 */ /* 0x000e280000000800 */
[----:B------:R-:W-:Y:S04]  /*0e10*/  LDS R4, [R32+0x1400] ;  /* 0x0014000020047984 */ /* 0x000fe80000000800 */
[----:B------:R-:W-:Y:S04]  /*0e20*/  LDS R5, [R32+0x1404] ;  /* 0x0014040020057984 */ /* 0x000fe80000000800 */
[----:B------:R-:W-:Y:S04]  /*0e30*/  LDS R6, [R32+0x1408] ;  /* 0x0014080020067984 */ /* 0x000fe80000000800 */
[----:B------:R-:W2:Y:S04]  /*0e40*/  LDS R7, [R32+0x140c] ;  /* 0x00140c0020077984 */ /* 0x000ea80000000800 */
[----:B------:R-:W-:Y:S04]  /*0e50*/  LDS R12, [R32+0x2800] ;  /* 0x00280000200c7984 */ /* 0x000fe80000000800 */
[----:B------:R-:W-:Y:S04]  /*0e60*/  LDS R13, [R32+0x2804] ;  /* 0x00280400200d7984 */ /* 0x000fe80000000800 */
[----:B------:R-:W-:Y:S04]  /*0e70*/  LDS R14, [R32+0x2808] ;  /* 0x00280800200e7984 */ /* 0x000fe80000000800 */
[----:B------:R-:W3:Y:S01]  /*0e80*/  LDS R15, [R32+0x280c] ;  /* 0x00280c00200f7984 */ /* 0x000ee20000000800 */
[----:B------:R-:W-:-:S02]  /*0e90*/  LEA.HI.SX32 R20, R16, R17, 0x19 ;  /* 0x0000001110147211 */ /* 0x000fc400078fcaff */
[----:B------:R-:W4:Y:S01]  /*0ea0*/  LDC.64 R16, c[0x0][0x238] ;  /* 0x00008e00ff107b82 */ /* 0x000f220000000a00 */
[----:B------:R-:W-:Y:S01]  /*0eb0*/  LEA.HI.SX32 R19, R19, R22, 0x19 ;  /* 0x0000001613137211 */ /* 0x000fe200078fcaff */
[----:B------:R-:W-:Y:S01]  /*0ec0*/  IMAD R25, R24, -0x140, R33 ;  /* 0xfffffec018197824 */ /* 0x000fe200078e0221 */
[----:B------:R-:W-:Y:S01]  /*0ed0*/  ISETP.GE.AND P0, PT, R2, 0x4, PT ;  /* 0x000000040200780c */ /* 0x000fe20003f06270 */
[----:B------:R-:W-:Y:S02]  /*0ee0*/  IMAD R21, R20, -0x140, R3 ;  /* 0xfffffec014157824 */ /* 0x000fe400078e0203 */
[----:B-1----:R-:W-:Y:S01]  /*0ef0*/  IMAD R23, R19, -0x140, R18 ;  /* 0xfffffec013177824 */ /* 0x002fe200078e0212 */
[----:B------:R-:W-:-:S03]  /*0f00*/  IADD3 R25, R25, R0, RZ ;  /* 0x0000000019197210 */ /* 0x000fc60007ffe0ff */
[----:B------:R-:W-:Y:S01]  /*0f10*/  IMAD.IADD R2, R23, 0x1, R0 ;  /* 0x0000000117027824 */ /* 0x000fe200078e0200 */
[----:B------:R-:W-:Y:S02]  /*0f20*/  IADD3 R21, R21, R0, RZ ;  /* 0x0000000015157210 */ /* 0x000fe40007ffe0ff */
[----:B------:R-:W-:Y:S01]  /*0f30*/  ISETP.LT.AND P1, PT, R3, 0x500, !P0 ;  /* 0x000005000300780c */ /* 0x000fe20004721270 */
[----:B------:R-:W-:Y:S01]  /*0f40*/  IMAD R3, R24, 0x500, R25 ;  /* 0x0000050018037824 */ /* 0x000fe200078e0219 */
[----:B------:R-:W-:Y:S01]  /*0f50*/  ISETP.LT.AND P3, PT, R33, 0x500, !P0 ;  /* 0x000005002100780c */ /* 0x000fe20004761270 */
[----:B------:R-:W-:Y:S01]  /*0f60*/  IMAD R19, R19, 0x500, R2 ;  /* 0x0000050013137824 */ /* 0x000fe200078e0202 */
[----:B------:R-:W-:Y:S01]  /*0f70*/  LOP3.LUT R33, R33, 0x300, RZ, 0xfc, !PT ;  /* 0x0000030021217812 */ /* 0x000fe200078efcff */
[----:B------:R-:W-:Y:S01]  /*0f80*/  IMAD R21, R20, 0x500, R21 ;  /* 0x0000050014157824 */ /* 0x000fe200078e0215 */
[----:B------:R-:W-:Y:S02]  /*0f90*/  ISETP.LT.AND P2, PT, R18, 0x500, !P0 ;  /* 0x000005001200780c */ /* 0x000fe40004741270 */
[----:B------:R-:W-:-:S02]  /*0fa0*/  SHF.L.U32 R3, R3, 0x2, RZ ;  /* 0x0000000203037819 */ /* 0x000fc400000006ff */
[----:B------:R-:W-:Y:S02]  /*0fb0*/  ISETP.LT.AND P0, PT, R33, 0x500, !P0 ;  /* 0x000005002100780c */ /* 0x000fe40004701270 */
[----:B------:R-:W-:Y:S01]  /*0fc0*/  SHF.L.U32 R19, R19, 0x2, RZ ;  /* 0x0000000213137819 */ /* 0x000fe200000006ff */
[----:B------:R-:W-:Y:S02]  /*0fd0*/  IMAD.SHL.U32 R21, R21, 0x4, RZ ;  /* 0x0000000415157824 */ /* 0x000fe400078e00ff */
[----:B----4-:R-:W-:-:S04]  /*0fe0*/  IMAD.WIDE R2, R3, 0x4, R16 ;  /* 0x0000000403027825 */ /* 0x010fc800078e0210 */
[--C-:B------:R-:W-:Y:S01]  /*0ff0*/  IMAD.WIDE R18, R19, 0x4, R16.reuse ;  /* 0x0000000413127825 */ /* 0x100fe200078e0210 */
[----:B0-----:R0:W-:Y:S03]  /*1000*/  @P3 STG.E.128 desc[UR6][R2.64], R8 ;  /* 0x0000000802003986 */ /* 0x0011e6000c101d06 */
[----:B------:R-:W-:Y:S01]  /*1010*/  IMAD.WIDE R20, R21, 0x4, R16 ;  /* 0x0000000415147825 */ /* 0x000fe200078e0210 */
[----:B--2---:R0:W-:Y:S04]  /*1020*/  @P2 STG.E.128 desc[UR6][R18.64], R4 ;  /* 0x0000000412002986 */ /* 0x0041e8000c101d06 */
[----:B---3--:R0:W-:Y:S02]  /*1030*/  @P1 STG.E.128 desc[UR6][R20.64], R12 ;  /* 0x0000000c14001986 */ /* 0x0081e4000c101d06 */
[----:B0-----:R-:W-:Y:S05]  /*1040*/  @!P0 EXIT ;  /* 0x000000000000894d */ /* 0x001fea0003800000 */
[----:B0-----:R-:W-:Y:S01]  /*1050*/  LDS R4, [R32+0x3c00] ;  /* 0x003c000020047984 */ /* 0x001fe20000000800 */
[----:B------:R-:W-:-:S03]  /*1060*/  IMAD.HI R2, R33, 0x66666667, RZ ;  /* 0x6666666721027827 */ /* 0x000fc600078e02ff */
[----:B------:R-:W-:Y:S02]  /*1070*/  LDS R5, [R32+0x3c04] ;  /* 0x003c040020057984 */ /* 0x000fe40000000800 */
[----:B------:R-:W-:Y:S02]  /*1080*/  SHF.R.U32.HI R3, RZ, 0x1f, R2 ;  /* 0x0000001fff037819 */ /* 0x000fe40000011602 */
[----:B------:R-:W-:Y:S02]  /*1090*/  LDS R6, [R32+0x3c08] ;  /* 0x003c080020067984 */ /* 0x000fe40000000800 */
[----:B------:R-:W-:Y:S02]  /*10a0*/  LEA.HI.SX32 R2, R2, R3, 0x19 ;  /* 0x0000000302027211 */ /* 0x000fe400078fcaff */
[----:B------:R-:W0:Y:S03]  /*10b0*/  LDS R7, [R32+0x3c0c] ;  /* 0x003c0c0020077984 */ /* 0x000e260000000800 */
[----:B------:R-:W-:-:S05]  /*10c0*/  IMAD R33, R2, -0x140, R33 ;  /* 0xfffffec002217824 */ /* 0x000fca00078e0221 */
[----:B------:R-:W-:-:S05]  /*10d0*/  IADD3 R33, R33, R0, RZ ;  /* 0x0000000021217210 */ /* 0x000fca0007ffe0ff */
[----:B------:R-:W-:-:S05]  /*10e0*/  IMAD R3, R2, 0x500, R33 ;  /* 0x0000050002037824 */ /* 0x000fca00078e0221 */
[----:B------:R-:W-:-:S05]  /*10f0*/  SHF.L.U32 R3, R3, 0x2, RZ ;  /* 0x0000000203037819 */ /* 0x000fca00000006ff */
[----:B------:R-:W-:-:S05]  /*1100*/  IMAD.WIDE R16, R3, 0x4, R16 ;  /* 0x0000000403107825 */ /* 0x000fca00078e0210 */
[----:B0-----:R-:W-:Y:S01]  /*1110*/  STG.E.128 desc[UR6][R16.64], R4 ;  /* 0x0000000410007986 */ /* 0x001fe2000c101d06 */
[----:B------:R-:W-:Y:S05]  /*1120*/  EXIT ;  /* 0x000000000000794d */ /* 0x000fea0003800000 */
.L_x_0:
[----:B------:R-:W-:-:S00]  /*1130*/  BRA `(.L_x_0) ;  /* 0xfffffffc00fc7947 */ /* 0x000fc0000383ffff */
[----:B------:R-:W-:-:S00]  /*1140*/  NOP ;  /* 0x0000000000007918 */ /* 0x000fc00000000000 */
        /* <DEDUP_REMOVED lines=11> */
.L_x_1:


//--------------------- .nv.global.init           --------------------------
	.section	.nv.global.init,"aw",@progbits
.nv.global.init:
	.type		_$_str,@object
	.size		_$_str,(_$_str_$_2 - _$_str)
_$_str:
        /*0000*/ 	.byte	0x5f, 0x5f, 0x43, 0x55, 0x44, 0x41, 0x5f, 0x46, 0x54, 0x5a, 0x00
	.type		_$_str_$_2,@object
	.size		_$_str_$_2,(.L_1 - _$_str_$_2)
_$_str_$_2:
        /*000b*/ 	.byte	0x5f, 0x5f, 0x43, 0x55, 0x44, 0x41, 0x5f, 0x50, 0x52, 0x45, 0x43, 0x5f, 0x53, 0x51, 0x52, 0x54
        /*001b*/ 	.byte	0x00
.L_1:


//--------------------- .nv.shared.triton_poi_fused__native_batch_norm_legit_no_training_relu_43 --------------------------
	.section	.nv.shared.triton_poi_fused__native_batch_norm_legit_no_training_relu_43,"aw",@nobits
	.sectionflags	@""
	.align	16
	.zero		1024


//--------------------- .nv.constant0.triton_poi_fused__native_batch_norm_legit_no_training_relu_43 --------------------------
	.section	.nv.constant0.triton_poi_fused__native_batch_norm_legit_no_training_relu_43,"a",@progbits
	.sectionflags	@""
	.align	4
.nv.constant0.triton_poi_fused__native_batch_norm_legit_no_training_relu_43:
	.zero		584
